//
// Generated by NVIDIA NVVM Compiler
//
// Compiler Build ID: CL-36424714
// Cuda compilation tools, release 13.0, V13.0.88
// Based on NVVM 20.0.0
//

.version 9.0
.target sm_100
.address_size 64

	// .globl	_Z20tiledMatrixMulKernelPfS_S_iii
// _ZZ20tiledMatrixMulKernelPfS_S_iiiE6inp1_s has been demoted
// _ZZ20tiledMatrixMulKernelPfS_S_iiiE6inp2_s has been demoted

.visible .entry _Z20tiledMatrixMulKernelPfS_S_iii(
	.param .u64 .ptr .align 1 _Z20tiledMatrixMulKernelPfS_S_iii_param_0,
	.param .u64 .ptr .align 1 _Z20tiledMatrixMulKernelPfS_S_iii_param_1,
	.param .u64 .ptr .align 1 _Z20tiledMatrixMulKernelPfS_S_iii_param_2,
	.param .u32 _Z20tiledMatrixMulKernelPfS_S_iii_param_3,
	.param .u32 _Z20tiledMatrixMulKernelPfS_S_iii_param_4,
	.param .u32 _Z20tiledMatrixMulKernelPfS_S_iii_param_5
)
{
	.reg .pred 	%p<39>;
	.reg .b32 	%r<95>;
	.reg .b32 	%f<88>;
	.reg .b64 	%rd<28>;
	// demoted variable
	.shared .align 4 .b8 _ZZ20tiledMatrixMulKernelPfS_S_iiiE6inp1_s[16];
	// demoted variable
	.shared .align 4 .b8 _ZZ20tiledMatrixMulKernelPfS_S_iiiE6inp2_s[16];
	ld.param.u64 	%rd6, [_Z20tiledMatrixMulKernelPfS_S_iii_param_1];
	ld.param.u32 	%r53, [_Z20tiledMatrixMulKernelPfS_S_iii_param_3];
	ld.param.u32 	%r54, [_Z20tiledMatrixMulKernelPfS_S_iii_param_4];
	ld.param.u32 	%r55, [_Z20tiledMatrixMulKernelPfS_S_iii_param_5];
	cvta.to.global.u64 	%rd1, %rd6;
	mov.u32 	%r1, %tid.y;
	mov.u32 	%r56, %ctaid.y;
	shl.b32 	%r57, %r56, 1;
	add.s32 	%r2, %r57, %r1;
	mov.u32 	%r3, %tid.x;
	mov.u32 	%r58, %ctaid.x;
	shl.b32 	%r4, %r58, 1;
	add.s32 	%r5, %r4, %r3;
	cvt.rn.f32.s32 	%f32, %r54;
	mul.f32 	%f33, %f32, 0f3F000000;
	cvt.rpi.f32.f32 	%f34, %f33;
	cvt.rzi.s32.f32 	%r6, %f34;
	setp.lt.s32 	%p1, %r6, 1;
	mov.f32 	%f87, 0f00000000;
	@%p1 bra 	$L__BB0_27;
	shl.b32 	%r60, %r1, 3;
	mov.u32 	%r61, _ZZ20tiledMatrixMulKernelPfS_S_iiiE6inp1_s;
	add.s32 	%r7, %r61, %r60;
	shl.b32 	%r62, %r3, 2;
	add.s32 	%r8, %r7, %r62;
	mul.lo.s32 	%r9, %r54, %r2;
	mov.u32 	%r63, _ZZ20tiledMatrixMulKernelPfS_S_iiiE6inp2_s;
	add.s32 	%r11, %r63, %r62;
	add.s32 	%r10, %r11, %r60;
	and.b32  	%r12, %r6, 3;
	setp.lt.u32 	%p2, %r6, 4;
	mov.f32 	%f87, 0f00000000;
	mov.b32 	%r89, 0;
	@%p2 bra 	$L__BB0_20;
	and.b32  	%r89, %r6, 2147483644;
	neg.s32 	%r88, %r89;
	add.s32 	%r64, %r1, 6;
	mad.lo.s32 	%r65, %r55, %r64, %r3;
	add.s32 	%r86, %r65, %r4;
	add.s32 	%r66, %r1, 4;
	mad.lo.s32 	%r67, %r55, %r66, %r3;
	add.s32 	%r85, %r67, %r4;
	add.s32 	%r68, %r1, 2;
	mad.lo.s32 	%r69, %r55, %r68, %r3;
	add.s32 	%r84, %r69, %r4;
	mad.lo.s32 	%r70, %r1, %r55, %r3;
	add.s32 	%r83, %r70, %r4;
	add.s32 	%r81, %r3, %r9;
	mov.f32 	%f87, 0f00000000;
	mov.u32 	%r82, %r3;
	mov.u32 	%r87, %r1;
$L__BB0_3:
	ld.param.u64 	%rd25, [_Z20tiledMatrixMulKernelPfS_S_iii_param_0];
	setp.ge.s32 	%p3, %r2, %r53;
	mul.wide.s32 	%rd7, %r81, 4;
	cvta.to.global.u64 	%rd8, %rd25;
	add.s64 	%rd9, %rd8, %rd7;
	add.s64 	%rd2, %rd9, 16;
	setp.ge.s32 	%p4, %r82, %r54;
	mov.f32 	%f74, 0f00000000;
	or.pred  	%p5, %p3, %p4;
	@%p5 bra 	$L__BB0_5;
	ld.global.f32 	%f74, [%rd2+-16];
$L__BB0_5:
	setp.ge.s32 	%p6, %r5, %r55;
	st.shared.f32 	[%r8], %f74;
	setp.ge.s32 	%p7, %r87, %r54;
	mov.f32 	%f75, 0f00000000;
	or.pred  	%p8, %p7, %p6;
	@%p8 bra 	$L__BB0_7;
	mul.wide.s32 	%rd10, %r83, 4;
	add.s64 	%rd11, %rd1, %rd10;
	ld.global.f32 	%f75, [%rd11];
$L__BB0_7:
	st.shared.f32 	[%r10], %f75;
	bar.sync 	0;
	ld.shared.f32 	%f41, [%r7];
	ld.shared.f32 	%f42, [%r11];
	fma.rn.f32 	%f43, %f41, %f42, %f87;
	ld.shared.f32 	%f44, [%r7+4];
	ld.shared.f32 	%f45, [%r11+8];
	fma.rn.f32 	%f6, %f44, %f45, %f43;
	bar.sync 	0;
	add.s32 	%r71, %r82, 2;
	setp.ge.s32 	%p10, %r71, %r54;
	mov.f32 	%f76, 0f00000000;
	or.pred  	%p11, %p3, %p10;
	@%p11 bra 	$L__BB0_9;
	ld.global.f32 	%f76, [%rd2+-8];
$L__BB0_9:
	st.shared.f32 	[%r8], %f76;
	add.s32 	%r72, %r87, 2;
	setp.ge.s32 	%p13, %r72, %r54;
	mov.f32 	%f77, 0f00000000;
	or.pred  	%p14, %p13, %p6;
	@%p14 bra 	$L__BB0_11;
	mul.wide.s32 	%rd12, %r84, 4;
	add.s64 	%rd13, %rd1, %rd12;
	ld.global.f32 	%f77, [%rd13];
$L__BB0_11:
	st.shared.f32 	[%r10], %f77;
	bar.sync 	0;
	ld.shared.f32 	%f48, [%r7];
	ld.shared.f32 	%f49, [%r11];
	fma.rn.f32 	%f50, %f48, %f49, %f6;
	ld.shared.f32 	%f51, [%r7+4];
	ld.shared.f32 	%f52, [%r11+8];
	fma.rn.f32 	%f11, %f51, %f52, %f50;
	bar.sync 	0;
	add.s32 	%r73, %r82, 4;
	setp.ge.s32 	%p16, %r73, %r54;
	mov.f32 	%f78, 0f00000000;
	or.pred  	%p17, %p3, %p16;
	@%p17 bra 	$L__BB0_13;
	ld.global.f32 	%f78, [%rd2];
$L__BB0_13:
	st.shared.f32 	[%r8], %f78;
	add.s32 	%r74, %r87, 4;
	setp.ge.s32 	%p19, %r74, %r54;
	mov.f32 	%f79, 0f00000000;
	or.pred  	%p20, %p19, %p6;
	@%p20 bra 	$L__BB0_15;
	mul.wide.s32 	%rd14, %r85, 4;
	add.s64 	%rd15, %rd1, %rd14;
	ld.global.f32 	%f79, [%rd15];
$L__BB0_15:
	st.shared.f32 	[%r10], %f79;
	bar.sync 	0;
	ld.shared.f32 	%f55, [%r7];
	ld.shared.f32 	%f56, [%r11];
	fma.rn.f32 	%f57, %f55, %f56, %f11;
	ld.shared.f32 	%f58, [%r7+4];
	ld.shared.f32 	%f59, [%r11+8];
	fma.rn.f32 	%f16, %f58, %f59, %f57;
	bar.sync 	0;
	add.s32 	%r75, %r82, 6;
	setp.ge.s32 	%p22, %r75, %r54;
	mov.f32 	%f80, 0f00000000;
	or.pred  	%p23, %p3, %p22;
	@%p23 bra 	$L__BB0_17;
	ld.global.f32 	%f80, [%rd2+8];
$L__BB0_17:
	st.shared.f32 	[%r8], %f80;
	add.s32 	%r76, %r87, 6;
	setp.ge.s32 	%p25, %r76, %r54;
	mov.f32 	%f81, 0f00000000;
	or.pred  	%p26, %p25, %p6;
	@%p26 bra 	$L__BB0_19;
	mul.wide.s32 	%rd16, %r86, 4;
	add.s64 	%rd17, %rd1, %rd16;
	ld.global.f32 	%f81, [%rd17];
$L__BB0_19:
	st.shared.f32 	[%r10], %f81;
	bar.sync 	0;
	ld.shared.f32 	%f61, [%r7];
	ld.shared.f32 	%f62, [%r11];
	fma.rn.f32 	%f63, %f61, %f62, %f16;
	ld.shared.f32 	%f64, [%r7+4];
	ld.shared.f32 	%f65, [%r11+8];
	fma.rn.f32 	%f87, %f64, %f65, %f63;
	bar.sync 	0;
	add.s32 	%r88, %r88, 4;
	add.s32 	%r87, %r87, 8;
	shl.b32 	%r77, %r55, 3;
	add.s32 	%r86, %r86, %r77;
	add.s32 	%r85, %r85, %r77;
	add.s32 	%r84, %r84, %r77;
	add.s32 	%r83, %r83, %r77;
	add.s32 	%r82, %r82, 8;
	add.s32 	%r81, %r81, 8;
	setp.ne.s32 	%p27, %r88, 0;
	@%p27 bra 	$L__BB0_3;
$L__BB0_20:
	setp.eq.s32 	%p28, %r12, 0;
	@%p28 bra 	$L__BB0_27;
	shl.b32 	%r78, %r89, 1;
	add.s32 	%r93, %r1, %r78;
	mad.lo.s32 	%r79, %r55, %r93, %r3;
	add.s32 	%r94, %r79, %r4;
	shl.b32 	%r39, %r55, 1;
	add.s32 	%r91, %r3, %r78;
	add.s32 	%r92, %r91, %r9;
	neg.s32 	%r90, %r12;
$L__BB0_22:
	.pragma "nounroll";
	ld.param.u64 	%rd26, [_Z20tiledMatrixMulKernelPfS_S_iii_param_0];
	setp.ge.s32 	%p29, %r2, %r53;
	mul.wide.s32 	%rd18, %r92, 4;
	cvta.to.global.u64 	%rd19, %rd26;
	add.s64 	%rd3, %rd19, %rd18;
	setp.ge.s32 	%p30, %r91, %r54;
	mov.f32 	%f85, 0f00000000;
	or.pred  	%p31, %p29, %p30;
	@%p31 bra 	$L__BB0_24;
	ld.global.f32 	%f85, [%rd3];
$L__BB0_24:
	setp.ge.s32 	%p32, %r5, %r55;
	st.shared.f32 	[%r8], %f85;
	setp.ge.s32 	%p33, %r93, %r54;
	mov.f32 	%f86, 0f00000000;
	or.pred  	%p34, %p33, %p32;
	@%p34 bra 	$L__BB0_26;
	mul.wide.s32 	%rd20, %r94, 4;
	add.s64 	%rd21, %rd1, %rd20;
	ld.global.f32 	%f86, [%rd21];
$L__BB0_26:
	st.shared.f32 	[%r10], %f86;
	bar.sync 	0;
	ld.shared.f32 	%f68, [%r7];
	ld.shared.f32 	%f69, [%r11];
	fma.rn.f32 	%f70, %f68, %f69, %f87;
	ld.shared.f32 	%f71, [%r7+4];
	ld.shared.f32 	%f72, [%r11+8];
	fma.rn.f32 	%f87, %f71, %f72, %f70;
	bar.sync 	0;
	add.s32 	%r94, %r94, %r39;
	add.s32 	%r93, %r93, 2;
	add.s32 	%r92, %r92, 2;
	add.s32 	%r91, %r91, 2;
	add.s32 	%r90, %r90, 1;
	setp.ne.s32 	%p35, %r90, 0;
	@%p35 bra 	$L__BB0_22;
$L__BB0_27:
	setp.ge.s32 	%p36, %r2, %r53;
	setp.ge.s32 	%p37, %r5, %r55;
	or.pred  	%p38, %p36, %p37;
	@%p38 bra 	$L__BB0_29;
	ld.param.u64 	%rd27, [_Z20tiledMatrixMulKernelPfS_S_iii_param_2];
	mad.lo.s32 	%r80, %r55, %r2, %r5;
	cvta.to.global.u64 	%rd22, %rd27;
	mul.wide.s32 	%rd23, %r80, 4;
	add.s64 	%rd24, %rd22, %rd23;
	st.global.f32 	[%rd24], %f87;
$L__BB0_29:
	ret;

}


// ===== COMPILED SASS (sm_100) =====

	.target	sm_100

	.elftype	@"ET_EXEC"


//--------------------- .note.nv.tkinfo           --------------------------
	.section	.note.nv.tkinfo,"",@"SHT_NOTE"
	.sectionflags	@"SHF_NOTE_NV_TKINFO"
	.tkinfo
        /*0018*/ 	.word	0x00000002
        /*0030*/ 	.string	""
        /*0030*/ 	.string	"ptxas"
        /*0030*/ 	.string	"Cuda compilation tools, release 13.0, V13.0.88"
        /*0030*/ 	.string	"Build cuda_13.0.r13.0/compiler.36424714_0"
        /*0030*/ 	.string	"-arch sm_100 -m 64 "



//--------------------- .note.nv.cuinfo           --------------------------
	.section	.note.nv.cuinfo,"",@"SHT_NOTE"
	.sectionflags	@"SHF_NOTE_NV_CUINFO"
        /*0018*/ 	.short	0x0002
        /*001a*/ 	.short	0x0064
        /*001c*/ 	.short	0x0082
	.zero		2


//--------------------- .nv.info                  --------------------------
	.section	.nv.info,"",@"SHT_CUDA_INFO"
	.align	4


	//----- nvinfo : EIATTR_REGCOUNT
	.align		4
        /*0000*/ 	.byte	0x04, 0x2f
        /*0002*/ 	.short	(.L_1 - .L_0)
	.align		4
.L_0:
        /*0004*/ 	.word	index@(_Z20tiledMatrixMulKernelPfS_S_iii)
        /*0008*/ 	.word	0x00000020


	//----- nvinfo : EIATTR_FRAME_SIZE
	.align		4
.L_1:
        /*000c*/ 	.byte	0x04, 0x11
        /*000e*/ 	.short	(.L_3 - .L_2)
	.align		4
.L_2:
        /*0010*/ 	.word	index@(_Z20tiledMatrixMulKernelPfS_S_iii)
        /*0014*/ 	.word	0x00000000


	//----- nvinfo : EIATTR_MIN_STACK_SIZE
	.align		4
.L_3:
        /*0018*/ 	.byte	0x04, 0x12
        /*001a*/ 	.short	(.L_5 - .L_4)
	.align		4
.L_4:
        /*001c*/ 	.word	index@(_Z20tiledMatrixMulKernelPfS_S_iii)
        /*0020*/ 	.word	0x00000000
.L_5:


//--------------------- .nv.compat                --------------------------
	.section	.nv.compat,"",@"SHT_CUDA_COMPAT_INFO"
	.align	4
        /*0000*/ 	.byte	0x02, 0x09, 0x00, 0x00, 0x02, 0x02, 0x01, 0x00, 0x02, 0x05, 0x05, 0x00, 0x03, 0x07, 0x01, 0x01
        /*0010*/ 	.byte	0x02, 0x03, 0x00, 0x00, 0x02, 0x06, 0x01, 0x00, 0x04, 0x0b, 0x08, 0x00, 0x09, 0x00, 0x00, 0x00
        /*0020*/ 	.byte	0x00, 0x00, 0x00, 0x00


//--------------------- .nv.info._Z20tiledMatrixMulKernelPfS_S_iii --------------------------
	.section	.nv.info._Z20tiledMatrixMulKernelPfS_S_iii,"",@"SHT_CUDA_INFO"
	.sectionflags	@""
	.align	4


	//----- nvinfo : EIATTR_CUDA_API_VERSION
	.align		4
        /*0000*/ 	.byte	0x04, 0x37
        /*0002*/ 	.short	(.L_7 - .L_6)
.L_6:
        /*0004*/ 	.word	0x00000082


	//----- nvinfo : EIATTR_KPARAM_INFO
	.align		4
.L_7:
        /*0008*/ 	.byte	0x04, 0x17
        /*000a*/ 	.short	(.L_9 - .L_8)
.L_8:
        /*000c*/ 	.word	0x00000000
        /*0010*/ 	.short	0x0005
        /*0012*/ 	.short	0x0020
        /*0014*/ 	.byte	0x00, 0xf0, 0x11, 0x00


	//----- nvinfo : EIATTR_KPARAM_INFO
	.align		4
.L_9:
        /*0018*/ 	.byte	0x04, 0x17
        /*001a*/ 	.short	(.L_11 - .L_10)
.L_10:
        /*001c*/ 	.word	0x00000000
        /*0020*/ 	.short	0x0004
        /*0022*/ 	.short	0x001c
        /*0024*/ 	.byte	0x00, 0xf0, 0x11, 0x00


	//----- nvinfo : EIATTR_KPARAM_INFO
	.align		4
.L_11:
        /*0028*/ 	.byte	0x04, 0x17
        /*002a*/ 	.short	(.L_13 - .L_12)
.L_12:
        /*002c*/ 	.word	0x00000000
        /*0030*/ 	.short	0x0003
        /*0032*/ 	.short	0x0018
        /*0034*/ 	.byte	0x00, 0xf0, 0x11, 0x00


	//----- nvinfo : EIATTR_KPARAM_INFO
	.align		4
.L_13:
        /*0038*/ 	.byte	0x04, 0x17
        /*003a*/ 	.short	(.L_15 - .L_14)
.L_14:
        /*003c*/ 	.word	0x00000000
        /*0040*/ 	.short	0x0002
        /*0042*/ 	.short	0x0010
        /*0044*/ 	.byte	0x00, 0xf5, 0x21, 0x00


	//----- nvinfo : EIATTR_KPARAM_INFO
	.align		4
.L_15:
        /*0048*/ 	.byte	0x04, 0x17
        /*004a*/ 	.short	(.L_17 - .L_16)
.L_16:
        /*004c*/ 	.word	0x00000000
        /*0050*/ 	.short	0x0001
        /*0052*/ 	.short	0x0008
        /*0054*/ 	.byte	0x00, 0xf5, 0x21, 0x00


	//----- nvinfo : EIATTR_KPARAM_INFO
	.align		4
.L_17:
        /*0058*/ 	.byte	0x04, 0x17
        /*005a*/ 	.short	(.L_19 - .L_18)
.L_18:
        /*005c*/ 	.word	0x00000000
        /*0060*/ 	.short	0x0000
        /*0062*/ 	.short	0x0000
        /*0064*/ 	.byte	0x00, 0xf5, 0x21, 0x00


	//----- nvinfo : EIATTR_SPARSE_MMA_MASK
	.align		4
.L_19:
        /*0068*/ 	.byte	0x03, 0x50
        /*006a*/ 	.short	0x0000


	//----- nvinfo : EIATTR_MAXREG_COUNT
	.align		4
        /*006c*/ 	.byte	0x03, 0x1b
        /*006e*/ 	.short	0x00ff


	//----- nvinfo : EIATTR_NUM_BARRIERS
	.align		4
        /*0070*/ 	.byte	0x02, 0x4c
        /*0072*/ 	.byte	0x01
	.zero		1


	//----- nvinfo : EIATTR_MERCURY_ISA_VERSION
	.align		4
        /*0074*/ 	.byte	0x03, 0x5f
        /*0076*/ 	.short	0x0101


	//----- nvinfo : EIATTR_VRC_CTA_INIT_COUNT
	.align		4
        /*0078*/ 	.byte	0x02, 0x4a
	.zero		1
	.zero		1


	//----- nvinfo : EIATTR_EXIT_INSTR_OFFSETS
	.align		4
        /*007c*/ 	.byte	0x04, 0x1c
        /*007e*/ 	.short	(.L_21 - .L_20)


	//   ....[0]....
.L_20:
        /*0080*/ 	.word	0x00000b40


	//   ....[1]....
        /*0084*/ 	.word	0x00000b90


	//----- nvinfo : EIATTR_CBANK_PARAM_SIZE
	.align		4
.L_21:
        /*0088*/ 	.byte	0x03, 0x19
        /*008a*/ 	.short	0x0024


	//----- nvinfo : EIATTR_PARAM_CBANK
	.align		4
        /*008c*/ 	.byte	0x04, 0x0a
        /*008e*/ 	.short	(.L_23 - .L_22)
	.align		4
.L_22:
        /*0090*/ 	.word	index@(.nv.constant0._Z20tiledMatrixMulKernelPfS_S_iii)
        /*0094*/ 	.short	0x0380
        /*0096*/ 	.short	0x0024


	//----- nvinfo : EIATTR_SW_WAR
	.align		4
.L_23:
        /*0098*/ 	.byte	0x04, 0x36
        /*009a*/ 	.short	(.L_25 - .L_24)
.L_24:
        /*009c*/ 	.word	0x00000008
.L_25:


//--------------------- .nv.callgraph             --------------------------
	.section	.nv.callgraph,"",@"SHT_CUDA_CALLGRAPH"
	.align	4
	.sectionentsize	8
	.align		4
        /*0000*/ 	.word	0x00000000
	.align		4
        /*0004*/ 	.word	0xffffffff
	.align		4
        /*0008*/ 	.word	0x00000000
	.align		4
        /*000c*/ 	.word	0xfffffffe
	.align		4
        /*0010*/ 	.word	0x00000000
	.align		4
        /*0014*/ 	.word	0xfffffffd
	.align		4
        /*0018*/ 	.word	0x00000000
	.align		4
        /*001c*/ 	.word	0xfffffffc


//--------------------- .text._Z20tiledMatrixMulKernelPfS_S_iii --------------------------
	.section	.text._Z20tiledMatrixMulKernelPfS_S_iii,"ax",@progbits
	.align	128
        .global         _Z20tiledMatrixMulKernelPfS_S_iii
        .type           _Z20tiledMatrixMulKernelPfS_S_iii,@function
        .size           _Z20tiledMatrixMulKernelPfS_S_iii,(.L_x_5 - _Z20tiledMatrixMulKernelPfS_S_iii)
        .other          _Z20tiledMatrixMulKernelPfS_S_iii,@"STO_CUDA_ENTRY STV_DEFAULT"
_Z20tiledMatrixMulKernelPfS_S_iii:
.text._Z20tiledMatrixMulKernelPfS_S_iii:
[----:B------:R-:W-:Y:S01]  /*0000*/  LDC R1, c[0x0][0x37c] ;  /* 0x0000df00ff017b82 */ /* 0x000fe20000000800 */
[----:B------:R-:W0:Y:S01]  /*0010*/  LDCU UR7, c[0x0][0x39c] ;  /* 0x00007380ff0777ac */ /* 0x000e220008000800 */
[----:B------:R-:W1:Y:S01]  /*0020*/  S2R R0, SR_TID.Y ;  /* 0x0000000000007919 */ /* 0x000e620000002200 */
[----:B------:R-:W-:Y:S01]  /*0030*/  IMAD.MOV.U32 R25, RZ, RZ, RZ ;  /* 0x000000ffff197224 */ /* 0x000fe200078e00ff */
[----:B------:R-:W2:Y:S01]  /*0040*/  LDCU.64 UR8, c[0x0][0x358] ;  /* 0x00006b00ff0877ac */ /* 0x000ea20008000a00 */
[----:B------:R-:W1:Y:S01]  /*0050*/  S2R R5, SR_CTAID.Y ;  /* 0x0000000000057919 */ /* 0x000e620000002600 */
[----:B------:R-:W3:Y:S01]  /*0060*/  S2R R3, SR_TID.X ;  /* 0x0000000000037919 */ /* 0x000ee20000002100 */
[----:B------:R-:W3:Y:S01]  /*0070*/  S2R R2, SR_CTAID.X ;  /* 0x0000000000027919 */ /* 0x000ee20000002500 */
[----:B0-----:R-:W-:-:S05]  /*0080*/  I2FP.F32.S32 R4, UR7 ;  /* 0x0000000700047c45 */ /* 0x001fca0008201400 */
[----:B------:R-:W-:-:S06]  /*0090*/  FMUL R4, R4, 0.5 ;  /* 0x3f00000004047820 */ /* 0x000fcc0000400000 */
[----:B------:R-:W0:Y:S01]  /*00a0*/  F2I.CEIL.NTZ R4, R4 ;  /* 0x0000000400047305 */ /* 0x000e22000020b100 */
[----:B-1----:R-:W-:Y:S02]  /*00b0*/  LEA R6, R5, R0, 0x1 ;  /* 0x0000000005067211 */ /* 0x002fe400078e08ff */
[----:B0-----:R-:W-:Y:S01]  /*00c0*/  ISETP.GE.AND P0, PT, R4, 0x1, PT ;  /* 0x000000010400780c */ /* 0x001fe20003f06270 */
[----:B---3--:R-:W-:-:S12]  /*00d0*/  IMAD R5, R2, 0x2, R3 ;  /* 0x0000000202057824 */ /* 0x008fd800078e0203 */
[----:B--2---:R-:W-:Y:S05]  /*00e0*/  @!P0 BRA `(.L_x_0) ;  /* 0x0000000800848947 */ /* 0x004fea0003800000 */
[----:B------:R-:W0:Y:S01]  /*00f0*/  S2UR UR6, SR_CgaCtaId ;  /* 0x00000000000679c3 */ /* 0x000e220000008800 */
[----:B------:R-:W-:Y:S01]  /*0100*/  UMOV UR4, 0x400 ;  /* 0x0000040000047882 */ /* 0x000fe20000000000 */
[C---:B------:R-:W-:Y:S01]  /*0110*/  ISETP.GE.U32.AND P0, PT, R4.reuse, 0x4, PT ;  /* 0x000000040400780c */ /* 0x040fe20003f06070 */
[----:B------:R-:W-:Y:S01]  /*0120*/  UIADD3 UR5, UPT, UPT, UR4, 0x10, URZ ;  /* 0x0000001004057890 */ /* 0x000fe2000fffe0ff */
[----:B------:R-:W-:Y:S01]  /*0130*/  LOP3.LUT R7, R4, 0x3, RZ, 0xc0, !PT ;  /* 0x0000000304077812 */ /* 0x000fe200078ec0ff */
[----:B------:R-:W-:Y:S02]  /*0140*/  HFMA2 R25, -RZ, RZ, 0, 0 ;  /* 0x00000000ff197431 */ /* 0x000fe400000001ff */
[----:B------:R-:W-:Y:S01]  /*0150*/  IMAD.MOV.U32 R10, RZ, RZ, RZ ;  /* 0x000000ffff0a7224 */ /* 0x000fe200078e00ff */
[----:B------:R-:W-:Y:S01]  /*0160*/  ISETP.NE.AND P1, PT, R7, RZ, PT ;  /* 0x000000ff0700720c */ /* 0x000fe20003f25270 */
[----:B0-----:R-:W-:Y:S02]  /*0170*/  ULEA UR5, UR6, UR5, 0x18 ;  /* 0x0000000506057291 */ /* 0x001fe4000f8ec0ff */
[----:B------:R-:W-:-:S04]  /*0180*/  ULEA UR4, UR6, UR4, 0x18 ;  /* 0x0000000406047291 */ /* 0x000fc8000f8ec0ff */
[----:B------:R-:W-:Y:S02]  /*0190*/  LEA R9, R3, UR5, 0x2 ;  /* 0x0000000503097c11 */ /* 0x000fe4000f8e10ff */
[----:B------:R-:W-:-:S03]  /*01a0*/  LEA R8, R0, UR4, 0x3 ;  /* 0x0000000400087c11 */ /* 0x000fc6000f8e18ff */
[----:B------:R-:W-:Y:S01]  /*01b0*/  IMAD R12, R0, 0x8, R9 ;  /* 0x00000008000c7824 */ /* 0x000fe200078e0209 */
[----:B------:R-:W-:Y:S01]  /*01c0*/  LEA R11, R3, R8, 0x2 ;  /* 0x00000008030b7211 */ /* 0x000fe200078e10ff */
[----:B------:R-:W-:Y:S06]  /*01d0*/  @!P0 BRA `(.L_x_1) ;  /* 0x0000000400b08947 */ /* 0x000fec0003800000 */
[----:B------:R-:W0:Y:S01]  /*01e0*/  LDCU UR5, c[0x0][0x3a0] ;  /* 0x00007400ff0577ac */ /* 0x000e220008000800 */
[C---:B------:R-:W-:Y:S01]  /*01f0*/  IADD3 R14, PT, PT, R0.reuse, 0x6, RZ ;  /* 0x00000006000e7810 */ /* 0x040fe20007ffe0ff */
[C---:B------:R-:W-:Y:S01]  /*0200*/  VIADD R16, R0.reuse, 0x4 ;  /* 0x0000000400107836 */ /* 0x040fe20000000000 */
[----:B------:R-:W-:Y:S01]  /*0210*/  IADD3 R20, PT, PT, R0, 0x2, RZ ;  /* 0x0000000200147810 */ /* 0x000fe20007ffe0ff */
[----:B------:R-:W1:Y:S01]  /*0220*/  LDCU UR6, c[0x0][0x398] ;  /* 0x00007300ff0677ac */ /* 0x000e620008000800 */
[----:B------:R-:W-:Y:S01]  /*0230*/  LOP3.LUT R10, R4, 0x7ffffffc, RZ, 0xc0, !PT ;  /* 0x7ffffffc040a7812 */ /* 0x000fe200078ec0ff */
[--C-:B------:R-:W-:Y:S01]  /*0240*/  IMAD R18, R6, UR7, R3.reuse ;  /* 0x0000000706127c24 */ /* 0x100fe2000f8e0203 */
[----:B------:R-:W-:Y:S01]  /*0250*/  MOV R4, R3 ;  /* 0x0000000300047202 */ /* 0x000fe20000000f00 */
[----:B------:R-:W-:Y:S01]  /*0260*/  IMAD.MOV.U32 R25, RZ, RZ, RZ ;  /* 0x000000ffff197224 */ /* 0x000fe200078e00ff */
[----:B------:R-:W-:Y:S01]  /*0270*/  IADD3 R23, PT, PT, -R10, RZ, RZ ;  /* 0x000000ff0a177210 */ /* 0x000fe20007ffe1ff */
[----:B------:R-:W-:Y:S01]  /*0280*/  IMAD.MOV.U32 R13, RZ, RZ, R0 ;  /* 0x000000ffff0d7224 */ /* 0x000fe200078e0000 */
[----:B------:R-:W2:Y:S01]  /*0290*/  LDCU UR4, c[0x0][0x39c] ;  /* 0x00007380ff0477ac */ /* 0x000ea20008000800 */
[----:B0-----:R-:W-:-:S02]  /*02a0*/  IMAD R15, R16, UR5, R3 ;  /* 0x00000005100f7c24 */ /* 0x001fc4000f8e0203 */
[--C-:B------:R-:W-:Y:S02]  /*02b0*/  IMAD R17, R0, UR5, R3.reuse ;  /* 0x0000000500117c24 */ /* 0x100fe4000f8e0203 */
[--C-:B------:R-:W-:Y:S01]  /*02c0*/  IMAD R21, R14, UR5, R3.reuse ;  /* 0x000000050e157c24 */ /* 0x100fe2000f8e0203 */
[----:B-1----:R-:W-:Y:S01]  /*02d0*/  ISETP.GE.AND P2, PT, R6, UR6, PT ;  /* 0x0000000606007c0c */ /* 0x002fe2000bf46270 */
[----:B------:R-:W-:Y:S01]  /*02e0*/  IMAD R19, R20, UR5, R3 ;  /* 0x0000000514137c24 */ /* 0x000fe2000f8e0203 */
[C---:B------:R-:W-:Y:S01]  /*02f0*/  LEA R22, R2.reuse, R15, 0x1 ;  /* 0x0000000f02167211 */ /* 0x040fe200078e08ff */
[C---:B------:R-:W-:Y:S01]  /*0300*/  IMAD R21, R2.reuse, 0x2, R21 ;  /* 0x0000000202157824 */ /* 0x040fe200078e0215 */
[C---:B------:R-:W-:Y:S01]  /*0310*/  LEA R20, R2.reuse, R17, 0x1 ;  /* 0x0000001102147211 */ /* 0x040fe200078e08ff */
[----:B------:R-:W-:-:S08]  /*0320*/  IMAD R19, R2, 0x2, R19 ;  /* 0x0000000202137824 */ /* 0x000fd000078e0213 */
.L_x_2:
[----:B------:R-:W0:Y:S01]  /*0330*/  LDC R24, c[0x0][0x3a0] ;  /* 0x0000e800ff187b82 */ /* 0x000e220000000800 */
[----:B--2---:R-:W-:Y:S02]  /*0340*/  UMOV UR7, UR4 ;  /* 0x0000000400077c82 */ /* 0x004fe40008000000 */
[----:B------:R-:W-:-:S05]  /*0350*/  ISETP.GE.OR P3, PT, R4, UR7, P2 ;  /* 0x0000000704007c0c */ /* 0x000fca0009766670 */
[----:B------:R-:W1:Y:S01]  /*0360*/  LDC.64 R16, c[0x0][0x380] ;  /* 0x0000e000ff107b82 */ /* 0x000e620000000a00 */
[----:B0-----:R-:W-:-:S04]  /*0370*/  ISETP.GE.AND P0, PT, R5, R24, PT ;  /* 0x000000180500720c */ /* 0x001fc80003f06270 */
[----:B------:R-:W-:-:S13]  /*0380*/  ISETP.GE.OR P4, PT, R13, UR7, P0 ;  /* 0x000000070d007c0c */ /* 0x000fda0008786670 */
[----:B------:R-:W0:Y:S01]  /*0390*/  @!P4 LDC.64 R14, c[0x0][0x388] ;  /* 0x0000e200ff0ecb82 */ /* 0x000e220000000a00 */
[----:B------:R-:W-:Y:S02]  /*03a0*/  HFMA2 R29, -RZ, RZ, 0, 0 ;  /* 0x00000000ff1d7431 */ /* 0x000fe400000001ff */
[----:B-1----:R-:W-:-:S05]  /*03b0*/  IMAD.WIDE R16, R18, 0x4, R16 ;  /* 0x0000000412107825 */ /* 0x002fca00078e0210 */
[----:B------:R-:W2:Y:S01]  /*03c0*/  @!P3 LDG.E R29, desc[UR8][R16.64] ;  /* 0x00000008101db981 */ /* 0x000ea2000c1e1900 */
[----:B0-----:R-:W-:-:S04]  /*03d0*/  @!P4 IMAD.WIDE R26, R20, 0x4, R14 ;  /* 0x00000004141ac825 */ /* 0x001fc800078e020e */
[----:B------:R-:W-:-:S06]  /*03e0*/  IMAD.MOV.U32 R15, RZ, RZ, RZ ;  /* 0x000000ffff0f7224 */ /* 0x000fcc00078e00ff */
[----:B------:R-:W3:Y:S04]  /*03f0*/  @!P4 LDG.E R15, desc[UR8][R26.64] ;  /* 0x000000081a0fc981 */ /* 0x000ee8000c1e1900 */
[----:B--2---:R-:W-:Y:S04]  /*0400*/  STS [R11], R29 ;  /* 0x0000001d0b007388 */ /* 0x004fe80000000800 */
[----:B---3--:R-:W-:Y:S01]  /*0410*/  STS [R12], R15 ;  /* 0x0000000f0c007388 */ /* 0x008fe20000000800 */
[----:B------:R-:W-:Y:S06]  /*0420*/  BAR.SYNC.DEFER_BLOCKING 0x0 ;  /* 0x0000000000007b1d */ /* 0x000fec0000010000 */
[----:B------:R-:W-:Y:S04]  /*0430*/  LDS R28, [R9] ;  /* 0x00000000091c7984 */ /* 0x000fe80000000800 */
[----:B------:R-:W0:Y:S02]  /*0440*/  LDS.64 R14, [R8] ;  /* 0x00000000080e7984 */ /* 0x000e240000000a00 */
[----:B0-----:R-:W-:Y:S01]  /*0450*/  FFMA R14, R14, R28, R25 ;  /* 0x0000001c0e0e7223 */ /* 0x001fe20000000019 */
[----:B------:R-:W-:-:S05]  /*0460*/  VIADD R25, R4, 0x2 ;  /* 0x0000000204197836 */ /* 0x000fca0000000000 */
[----:B------:R-:W-:Y:S02]  /*0470*/  ISETP.GE.OR P3, PT, R25, UR7, P2 ;  /* 0x0000000719007c0c */ /* 0x000fe40009766670 */
[----:B------:R-:W0:Y:S01]  /*0480*/  LDS R25, [R9+0x8] ;  /* 0x0000080009197984 */ /* 0x000e220000000800 */
[----:B------:R-:W-:Y:S01]  /*0490*/  MOV R28, RZ ;  /* 0x000000ff001c7202 */ /* 0x000fe20000000f00 */
[----:B------:R-:W-:Y:S09]  /*04a0*/  BAR.SYNC.DEFER_BLOCKING 0x0 ;  /* 0x0000000000007b1d */ /* 0x000ff20000010000 */
[----:B------:R-:W2:Y:S01]  /*04b0*/  @!P3 LDG.E R28, desc[UR8][R16.64+0x8] ;  /* 0x00000808101cb981 */ /* 0x000ea2000c1e1900 */
[----:B0-----:R-:W-:Y:S01]  /*04c0*/  FFMA R25, R25, R15, R14 ;  /* 0x0000000f19197223 */ /* 0x001fe2000000000e */
[----:B------:R-:W-:-:S05]  /*04d0*/  VIADD R14, R13, 0x2 ;  /* 0x000000020d0e7836 */ /* 0x000fca0000000000 */
[----:B------:R-:W-:-:S13]  /*04e0*/  ISETP.GE.OR P3, PT, R14, UR7, P0 ;  /* 0x000000070e007c0c */ /* 0x000fda0008766670 */
[----:B------:R-:W0:Y:S02]  /*04f0*/  @!P3 LDC.64 R14, c[0x0][0x388] ;  /* 0x0000e200ff0ebb82 */ /* 0x000e240000000a00 */
[----:B0-----:R-:W-:Y:S01]  /*0500*/  @!P3 IMAD.WIDE R26, R19, 0x4, R14 ;  /* 0x00000004131ab825 */ /* 0x001fe200078e020e */
[----:B--2---:R0:W-:Y:S02]  /*0510*/  STS [R11], R28 ;  /* 0x0000001c0b007388 */ /* 0x0041e40000000800 */
[----:B0-----:R-:W-:-:S06]  /*0520*/  CS2R R28, SRZ ;  /* 0x00000000001c7805 */ /* 0x001fcc000001ff00 */
[----:B------:R-:W2:Y:S04]  /*0530*/  @!P3 LDG.E R29, desc[UR8][R26.64] ;  /* 0x000000081a1db981 */ /* 0x000ea8000c1e1900 */
[----:B--2---:R-:W-:Y:S01]  /*0540*/  STS [R12], R29 ;  /* 0x0000001d0c007388 */ /* 0x004fe20000000800 */
[----:B------:R-:W-:Y:S06]  /*0550*/  BAR.SYNC.DEFER_BLOCKING 0x0 ;  /* 0x0000000000007b1d */ /* 0x000fec0000010000 */
[----:B------:R-:W-:Y:S04]  /*0560*/  LDS R26, [R9] ;  /* 0x00000000091a7984 */ /* 0x000fe80000000800 */
[----:B------:R-:W0:Y:S02]  /*0570*/  LDS.64 R14, [R8] ;  /* 0x00000000080e7984 */ /* 0x000e240000000a00 */
[----:B0-----:R-:W-:Y:S01]  /*0580*/  FFMA R14, R14, R26, R25 ;  /* 0x0000001a0e0e7223 */ /* 0x001fe20000000019 */
[----:B------:R-:W-:-:S04]  /*0590*/  IADD3 R25, PT, PT, R4, 0x4, RZ ;  /* 0x0000000404197810 */ /* 0x000fc80007ffe0ff */
[----:B------:R-:W-:Y:S02]  /*05a0*/  ISETP.GE.OR P3, PT, R25, UR7, P2 ;  /* 0x0000000719007c0c */ /* 0x000fe40009766670 */
[----:B------:R-:W0:Y:S01]  /*05b0*/  LDS R25, [R9+0x8] ;  /* 0x0000080009197984 */ /* 0x000e220000000800 */
[----:B------:R-:W-:Y:S10]  /*05c0*/  BAR.SYNC.DEFER_BLOCKING 0x0 ;  /* 0x0000000000007b1d */ /* 0x000ff40000010000 */
        /* <DEDUP_REMOVED lines=9> */
[----:B--2---:R0:W-:Y:S01]  /*0660*/  STS [R12], R29 ;  /* 0x0000001d0c007388 */ /* 0x0041e20000000800 */
[----:B------:R-:W-:Y:S06]  /*0670*/  BAR.SYNC.DEFER_BLOCKING 0x0 ;  /* 0x0000000000007b1d */ /* 0x000fec0000010000 */
[----:B------:R-:W-:Y:S04]  /*0680*/  LDS R26, [R9] ;  /* 0x00000000091a7984 */ /* 0x000fe80000000800 */
[----:B------:R-:W1:Y:S01]  /*0690*/  LDS.64 R14, [R8] ;  /* 0x00000000080e7984 */ /* 0x000e620000000a00 */
[----:B0-----:R-:W-:-:S02]  /*06a0*/  HFMA2 R29, -RZ, RZ, 0, 0 ;  /* 0x00000000ff1d7431 */ /* 0x001fc400000001ff */
[----:B-1----:R-:W-:Y:S01]  /*06b0*/  FFMA R25, R14, R26, R25 ;  /* 0x0000001a0e197223 */ /* 0x002fe20000000019 */
[----:B------:R-:W-:-:S05]  /*06c0*/  VIADD R26, R13, 0x6 ;  /* 0x000000060d1a7836 */ /* 0x000fca0000000000 */
[----:B------:R-:W-:Y:S02]  /*06d0*/  ISETP.GE.OR P0, PT, R26, UR7, P0 ;  /* 0x000000071a007c0c */ /* 0x000fe40008706670 */
[----:B------:R-:W-:-:S04]  /*06e0*/  IADD3 R14, PT, PT, R4, 0x6, RZ ;  /* 0x00000006040e7810 */ /* 0x000fc80007ffe0ff */
[----:B------:R-:W-:Y:S02]  /*06f0*/  ISETP.GE.OR P3, PT, R14, UR7, P2 ;  /* 0x000000070e007c0c */ /* 0x000fe40009766670 */
[----:B------:R-:W0:Y:S01]  /*0700*/  LDS R14, [R9+0x8] ;  /* 0x00000800090e7984 */ /* 0x000e220000000800 */
[----:B------:R-:W-:Y:S08]  /*0710*/  BAR.SYNC.DEFER_BLOCKING 0x0 ;  /* 0x0000000000007b1d */ /* 0x000ff00000010000 */
[----:B------:R-:W1:Y:S02]  /*0720*/  @!P0 LDC.64 R26, c[0x0][0x388] ;  /* 0x0000e200ff1a8b82 */ /* 0x000e640000000a00 */
[----:B------:R-:W2:Y:S01]  /*0730*/  @!P3 LDG.E R28, desc[UR8][R16.64+0x18] ;  /* 0x00001808101cb981 */ /* 0x000ea2000c1e1900 */
[----:B-1----:R-:W-:-:S05]  /*0740*/  @!P0 IMAD.WIDE R26, R21, 0x4, R26 ;  /* 0x00000004151a8825 */ /* 0x002fca00078e021a */
[----:B------:R-:W3:Y:S01]  /*0750*/  @!P0 LDG.E R29, desc[UR8][R26.64] ;  /* 0x000000081a1d8981 */ /* 0x000ee2000c1e1900 */
[----:B0-----:R-:W-:Y:S01]  /*0760*/  FFMA R15, R14, R15, R25 ;  /* 0x0000000f0e0f7223 */ /* 0x001fe20000000019 */
[----:B------:R-:W-:-:S05]  /*0770*/  VIADD R23, R23, 0x4 ;  /* 0x0000000417177836 */ /* 0x000fca0000000000 */
[----:B------:R-:W-:Y:S01]  /*0780*/  ISETP.NE.AND P0, PT, R23, RZ, PT ;  /* 0x000000ff1700720c */ /* 0x000fe20003f05270 */
[C---:B------:R-:W-:Y:S01]  /*0790*/  IMAD R19, R24.reuse, 0x8, R19 ;  /* 0x0000000818137824 */ /* 0x040fe200078e0213 */
[C---:B------:R-:W-:Y:S01]  /*07a0*/  LEA R20, R24.reuse, R20, 0x3 ;  /* 0x0000001418147211 */ /* 0x040fe200078e18ff */
[C---:B------:R-:W-:Y:S01]  /*07b0*/  IMAD R21, R24.reuse, 0x8, R21 ;  /* 0x0000000818157824 */ /* 0x040fe200078e0215 */
[----:B------:R-:W-:Y:S01]  /*07c0*/  LEA R22, R24, R22, 0x3 ;  /* 0x0000001618167211 */ /* 0x000fe200078e18ff */
[----:B------:R-:W-:Y:S01]  /*07d0*/  VIADD R18, R18, 0x8 ;  /* 0x0000000812127836 */ /* 0x000fe20000000000 */
[----:B------:R-:W-:Y:S02]  /*07e0*/  IADD3 R4, PT, PT, R4, 0x8, RZ ;  /* 0x0000000804047810 */ /* 0x000fe40007ffe0ff */
[----:B------:R-:W-:Y:S01]  /*07f0*/  IADD3 R13, PT, PT, R13, 0x8, RZ ;  /* 0x000000080d0d7810 */ /* 0x000fe20007ffe0ff */
[----:B--2---:R-:W-:Y:S04]  /*0800*/  STS [R11], R28 ;  /* 0x0000001c0b007388 */ /* 0x004fe80000000800 */
[----:B---3--:R-:W-:Y:S01]  /*0810*/  STS [R12], R29 ;  /* 0x0000001d0c007388 */ /* 0x008fe20000000800 */
[----:B------:R-:W-:Y:S06]  /*0820*/  BAR.SYNC.DEFER_BLOCKING 0x0 ;  /* 0x0000000000007b1d */ /* 0x000fec0000010000 */
[----:B------:R-:W-:Y:S04]  /*0830*/  LDS R27, [R9] ;  /* 0x00000000091b7984 */ /* 0x000fe80000000800 */
[----:B------:R-:W0:Y:S04]  /*0840*/  LDS.64 R16, [R8] ;  /* 0x0000000008107984 */ /* 0x000e280000000a00 */
[----:B------:R-:W1:Y:S01]  /*0850*/  LDS R25, [R9+0x8] ;  /* 0x0000080009197984 */ /* 0x000e620000000800 */
[----:B0-----:R-:W-:-:S04]  /*0860*/  FFMA R16, R16, R27, R15 ;  /* 0x0000001b10107223 */ /* 0x001fc8000000000f */
[----:B-1----:R-:W-:Y:S01]  /*0870*/  FFMA R25, R25, R17, R16 ;  /* 0x0000001119197223 */ /* 0x002fe20000000010 */
[----:B------:R-:W-:Y:S06]  /*0880*/  BAR.SYNC.DEFER_BLOCKING 0x0 ;  /* 0x0000000000007b1d */ /* 0x000fec0000010000 */
[----:B------:R-:W-:Y:S05]  /*0890*/  @P0 BRA `(.L_x_2) ;  /* 0xfffffff800a40947 */ /* 0x000fea000383ffff */
.L_x_1:
[----:B------:R-:W-:Y:S05]  /*08a0*/  @!P1 BRA `(.L_x_0) ;  /* 0x0000000000949947 */ /* 0x000fea0003800000 */
[----:B------:R-:W0:Y:S01]  /*08b0*/  LDCU UR4, c[0x0][0x3a0] ;  /* 0x00007400ff0477ac */ /* 0x000e220008000800 */
[----:B------:R-:W1:Y:S01]  /*08c0*/  LDC R4, c[0x0][0x3a0] ;  /* 0x0000e800ff047b82 */ /* 0x000e620000000800 */
[C---:B------:R-:W-:Y:S01]  /*08d0*/  IMAD R0, R10.reuse, 0x2, R0 ;  /* 0x000000020a007824 */ /* 0x040fe200078e0200 */
[----:B------:R-:W-:Y:S01]  /*08e0*/  LEA R13, R10, R3, 0x1 ;  /* 0x000000030a0d7211 */ /* 0x000fe200078e08ff */
[----:B------:R-:W2:Y:S01]  /*08f0*/  LDCU.64 UR10, c[0x0][0x398] ;  /* 0x00007300ff0a77ac */ /* 0x000ea20008000a00 */
[----:B------:R-:W-:-:S03]  /*0900*/  IADD3 R10, PT, PT, -R7, RZ, RZ ;  /* 0x000000ff070a7210 */ /* 0x000fc60007ffe1ff */
[----:B------:R-:W-:Y:S01]  /*0910*/  IMAD R7, R6, UR7, R13 ;  /* 0x0000000706077c24 */ /* 0x000fe2000f8e020d */
[----:B------:R-:W3:Y:S01]  /*0920*/  LDC.64 R14, c[0x0][0x380] ;  /* 0x0000e000ff0e7b82 */ /* 0x000ee20000000a00 */
[----:B0-----:R-:W-:-:S04]  /*0930*/  IMAD R17, R0, UR4, R3 ;  /* 0x0000000400117c24 */ /* 0x001fc8000f8e0203 */
[----:B--2---:R-:W-:-:S07]  /*0940*/  IMAD R21, R2, 0x2, R17 ;  /* 0x0000000202157824 */ /* 0x004fce00078e0211 */
.L_x_3:
[----:B-1----:R-:W-:Y:S01]  /*0950*/  ISETP.GE.AND P1, PT, R5, R4, PT ;  /* 0x000000040500720c */ /* 0x002fe20003f26270 */
[----:B------:R-:W-:Y:S01]  /*0960*/  IMAD.MOV.U32 R20, RZ, RZ, RZ ;  /* 0x000000ffff147224 */ /* 0x000fe200078e00ff */
[----:B------:R-:W-:Y:S01]  /*0970*/  ISETP.GE.AND P0, PT, R13, UR11, PT ;  /* 0x0000000b0d007c0c */ /* 0x000fe2000bf06270 */
[----:B---3--:R-:W-:Y:S01]  /*0980*/  IMAD.WIDE R2, R7, 0x4, R14 ;  /* 0x0000000407027825 */ /* 0x008fe200078e020e */
[----:B------:R-:W-:Y:S02]  /*0990*/  ISETP.GE.OR P1, PT, R0, UR11, P1 ;  /* 0x0000000b00007c0c */ /* 0x000fe40008f26670 */
[----:B------:R-:W-:Y:S02]  /*09a0*/  ISETP.GE.OR P0, PT, R6, UR10, P0 ;  /* 0x0000000a06007c0c */ /* 0x000fe40008706670 */
[----:B------:R-:W-:-:S09]  /*09b0*/  MOV R23, RZ ;  /* 0x000000ff00177202 */ /* 0x000fd20000000f00 */
[----:B------:R-:W0:Y:S02]  /*09c0*/  @!P1 LDC.64 R16, c[0x0][0x388] ;  /* 0x0000e200ff109b82 */ /* 0x000e240000000a00 */
[----:B------:R-:W2:Y:S01]  /*09d0*/  @!P0 LDG.E R20, desc[UR8][R2.64] ;  /* 0x0000000802148981 */ /* 0x000ea2000c1e1900 */
[----:B0-----:R-:W-:-:S05]  /*09e0*/  @!P1 IMAD.WIDE R16, R21, 0x4, R16 ;  /* 0x0000000415109825 */ /* 0x001fca00078e0210 */
[----:B------:R-:W3:Y:S01]  /*09f0*/  @!P1 LDG.E R23, desc[UR8][R16.64] ;  /* 0x0000000810179981 */ /* 0x000ee2000c1e1900 */
[----:B------:R-:W-:-:S05]  /*0a00*/  VIADD R10, R10, 0x1 ;  /* 0x000000010a0a7836 */ /* 0x000fca0000000000 */
[----:B------:R-:W-:Y:S01]  /*0a10*/  ISETP.NE.AND P0, PT, R10, RZ, PT ;  /* 0x000000ff0a00720c */ /* 0x000fe20003f05270 */
[----:B------:R-:W-:Y:S01]  /*0a20*/  VIADD R13, R13, 0x2 ;  /* 0x000000020d0d7836 */ /* 0x000fe20000000000 */
[----:B------:R-:W-:Y:S01]  /*0a30*/  IADD3 R7, PT, PT, R7, 0x2, RZ ;  /* 0x0000000207077810 */ /* 0x000fe20007ffe0ff */
[----:B------:R-:W-:Y:S01]  /*0a40*/  IMAD R21, R4, 0x2, R21 ;  /* 0x0000000204157824 */ /* 0x000fe200078e0215 */
        /* <DEDUP_REMOVED lines=11> */
.L_x_0:
[----:B------:R-:W0:Y:S01]  /*0b00*/  LDCU UR4, c[0x0][0x3a0] ;  /* 0x00007400ff0477ac */ /* 0x000e220008000800 */
[----:B------:R-:W1:Y:S01]  /*0b10*/  LDCU UR5, c[0x0][0x398] ;  /* 0x00007300ff0577ac */ /* 0x000e620008000800 */
[----:B0-----:R-:W-:-:S04]  /*0b20*/  ISETP.GE.AND P0, PT, R5, UR4, PT ;  /* 0x0000000405007c0c */ /* 0x001fc8000bf06270 */
[----:B-1----:R-:W-:-:S13]  /*0b30*/  ISETP.GE.OR P0, PT, R6, UR5, P0 ;  /* 0x0000000506007c0c */ /* 0x002fda0008706670 */
[----:B------:R-:W-:Y:S05]  /*0b40*/  @P0 EXIT ;  /* 0x000000000000094d */ /* 0x000fea0003800000 */
[----:B------:R-:W0:Y:S01]  /*0b50*/  LDC.64 R2, c[0x0][0x390] ;  /* 0x0000e400ff027b82 */ /* 0x000e220000000a00 */
[----:B------:R-:W-:-:S04]  /*0b60*/  IMAD R5, R6, UR4, R5 ;  /* 0x0000000406057c24 */ /* 0x000fc8000f8e0205 */
[----:B0-----:R-:W-:-:S05]  /*0b70*/  IMAD.WIDE R2, R5, 0x4, R2 ;  /* 0x0000000405027825 */ /* 0x001fca00078e0202 */
[----:B------:R-:W-:Y:S01]  /*0b80*/  STG.E desc[UR8][R2.64], R25 ;  /* 0x0000001902007986 */ /* 0x000fe2000c101908 */
[----:B------:R-:W-:Y:S05]  /*0b90*/  EXIT ;  /* 0x000000000000794d */ /* 0x000fea0003800000 */
.L_x_4:
[----:B------:R-:W-:-:S00]  /*0ba0*/  BRA `(.L_x_4) ;  /* 0xfffffffc00fc7947 */ /* 0x000fc0000383ffff */
[----:B------:R-:W-:-:S00]  /*0bb0*/  NOP ;  /* 0x0000000000007918 */ /* 0x000fc00000000000 */
        /* <DEDUP_REMOVED lines=12> */
.L_x_5:


//--------------------- .nv.shared._Z20tiledMatrixMulKernelPfS_S_iii --------------------------
	.section	.nv.shared._Z20tiledMatrixMulKernelPfS_S_iii,"aw",@nobits
	.sectionflags	@""
	.align	4
.nv.shared._Z20tiledMatrixMulKernelPfS_S_iii:
	.zero		1056


//--------------------- .nv.shared.reserved.0     --------------------------
	.section	.nv.shared.reserved.0,"aw",@nobits
	.weak		__nv_reservedSMEM_offset_0_alias
	.size		__nv_reservedSMEM_offset_0_alias, 0, 64
	.other		__nv_reservedSMEM_offset_0_alias,@"STO_CUDA_RESERVED_SHARED STV_DEFAULT"
__nv_reservedSMEM_offset_0_alias:
	.zero		0
	.zero		64


//--------------------- .nv.constant0._Z20tiledMatrixMulKernelPfS_S_iii --------------------------
	.section	.nv.constant0._Z20tiledMatrixMulKernelPfS_S_iii,"a",@progbits
	.sectionflags	@""
	.align	4
.nv.constant0._Z20tiledMatrixMulKernelPfS_S_iii:
	.zero		932


//--------------------- SYMBOLS --------------------------

	.type		.nv.reservedSmem.offset0,@object
	.size		.nv.reservedSmem.offset0,0x4
	.type		.nv.reservedSmem.cap,@object
	.size		.nv.reservedSmem.cap,0x4
